//
// Generated by NVIDIA NVVM Compiler
//
// Compiler Build ID: CL-36424714
// Cuda compilation tools, release 13.0, V13.0.88
// Based on NVVM 20.0.0
//

.version 9.0
.target sm_100
.address_size 64

	// .globl	_Z9addVectorPiS_S_

.visible .entry _Z9addVectorPiS_S_(
	.param .u64 .ptr .align 1 _Z9addVectorPiS_S__param_0,
	.param .u64 .ptr .align 1 _Z9addVectorPiS_S__param_1,
	.param .u64 .ptr .align 1 _Z9addVectorPiS_S__param_2
)
{
	.reg .pred 	%p<2>;
	.reg .b32 	%r<8>;
	.reg .b64 	%rd<11>;

	ld.param.u64 	%rd1, [_Z9addVectorPiS_S__param_0];
	ld.param.u64 	%rd2, [_Z9addVectorPiS_S__param_1];
	ld.param.u64 	%rd3, [_Z9addVectorPiS_S__param_2];
	mov.u32 	%r2, %ntid.x;
	mov.u32 	%r3, %ctaid.x;
	mov.u32 	%r4, %tid.x;
	mad.lo.s32 	%r1, %r2, %r3, %r4;
	setp.gt.s32 	%p1, %r1, 1024;
	@%p1 bra 	$L__BB0_2;
	cvta.to.global.u64 	%rd4, %rd1;
	cvta.to.global.u64 	%rd5, %rd2;
	cvta.to.global.u64 	%rd6, %rd3;
	mul.wide.s32 	%rd7, %r1, 4;
	add.s64 	%rd8, %rd4, %rd7;
	ld.global.u32 	%r5, [%rd8];
	add.s64 	%rd9, %rd5, %rd7;
	ld.global.u32 	%r6, [%rd9];
	add.s32 	%r7, %r6, %r5;
	add.s64 	%rd10, %rd6, %rd7;
	st.global.u32 	[%rd10], %r7;
$L__BB0_2:
	ret;

}


// ===== COMPILED SASS (sm_100) =====

	.target	sm_100

	.elftype	@"ET_EXEC"


//--------------------- .note.nv.tkinfo           --------------------------
	.section	.note.nv.tkinfo,"",@"SHT_NOTE"
	.sectionflags	@"SHF_NOTE_NV_TKINFO"
	.tkinfo
        /*0018*/ 	.word	0x00000002
        /*0030*/ 	.string	""
        /*0030*/ 	.string	"ptxas"
        /*0030*/ 	.string	"Cuda compilation tools, release 13.0, V13.0.88"
        /*0030*/ 	.string	"Build cuda_13.0.r13.0/compiler.36424714_0"
        /*0030*/ 	.string	"-arch sm_100 -m 64 "



//--------------------- .note.nv.cuinfo           --------------------------
	.section	.note.nv.cuinfo,"",@"SHT_NOTE"
	.sectionflags	@"SHF_NOTE_NV_CUINFO"
        /*0018*/ 	.short	0x0002
        /*001a*/ 	.short	0x0064
        /*001c*/ 	.short	0x0082
	.zero		2


//--------------------- .nv.info                  --------------------------
	.section	.nv.info,"",@"SHT_CUDA_INFO"
	.align	4


	//----- nvinfo : EIATTR_REGCOUNT
	.align		4
        /*0000*/ 	.byte	0x04, 0x2f
        /*0002*/ 	.short	(.L_1 - .L_0)
	.align		4
.L_0:
        /*0004*/ 	.word	index@(_Z9addVectorPiS_S_)
        /*0008*/ 	.word	0x0000000c


	//----- nvinfo : EIATTR_FRAME_SIZE
	.align		4
.L_1:
        /*000c*/ 	.byte	0x04, 0x11
        /*000e*/ 	.short	(.L_3 - .L_2)
	.align		4
.L_2:
        /*0010*/ 	.word	index@(_Z9addVectorPiS_S_)
        /*0014*/ 	.word	0x00000000


	//----- nvinfo : EIATTR_MIN_STACK_SIZE
	.align		4
.L_3:
        /*0018*/ 	.byte	0x04, 0x12
        /*001a*/ 	.short	(.L_5 - .L_4)
	.align		4
.L_4:
        /*001c*/ 	.word	index@(_Z9addVectorPiS_S_)
        /*0020*/ 	.word	0x00000000
.L_5:


//--------------------- .nv.compat                --------------------------
	.section	.nv.compat,"",@"SHT_CUDA_COMPAT_INFO"
	.align	4
        /*0000*/ 	.byte	0x02, 0x09, 0x00, 0x00, 0x02, 0x02, 0x01, 0x00, 0x02, 0x05, 0x05, 0x00, 0x03, 0x07, 0x01, 0x01
        /*0010*/ 	.byte	0x02, 0x03, 0x00, 0x00, 0x02, 0x06, 0x01, 0x00, 0x04, 0x0b, 0x08, 0x00, 0x09, 0x00, 0x00, 0x00
        /*0020*/ 	.byte	0x00, 0x00, 0x00, 0x00


//--------------------- .nv.info._Z9addVectorPiS_S_ --------------------------
	.section	.nv.info._Z9addVectorPiS_S_,"",@"SHT_CUDA_INFO"
	.sectionflags	@""
	.align	4


	//----- nvinfo : EIATTR_CUDA_API_VERSION
	.align		4
        /*0000*/ 	.byte	0x04, 0x37
        /*0002*/ 	.short	(.L_7 - .L_6)
.L_6:
        /*0004*/ 	.word	0x00000082


	//----- nvinfo : EIATTR_KPARAM_INFO
	.align		4
.L_7:
        /*0008*/ 	.byte	0x04, 0x17
        /*000a*/ 	.short	(.L_9 - .L_8)
.L_8:
        /*000c*/ 	.word	0x00000000
        /*0010*/ 	.short	0x0002
        /*0012*/ 	.short	0x0010
        /*0014*/ 	.byte	0x00, 0xf5, 0x21, 0x00


	//----- nvinfo : EIATTR_KPARAM_INFO
	.align		4
.L_9:
        /*0018*/ 	.byte	0x04, 0x17
        /*001a*/ 	.short	(.L_11 - .L_10)
.L_10:
        /*001c*/ 	.word	0x00000000
        /*0020*/ 	.short	0x0001
        /*0022*/ 	.short	0x0008
        /*0024*/ 	.byte	0x00, 0xf5, 0x21, 0x00


	//----- nvinfo : EIATTR_KPARAM_INFO
	.align		4
.L_11:
        /*0028*/ 	.byte	0x04, 0x17
        /*002a*/ 	.short	(.L_13 - .L_12)
.L_12:
        /*002c*/ 	.word	0x00000000
        /*0030*/ 	.short	0x0000
        /*0032*/ 	.short	0x0000
        /*0034*/ 	.byte	0x00, 0xf5, 0x21, 0x00


	//----- nvinfo : EIATTR_SPARSE_MMA_MASK
	.align		4
.L_13:
        /*0038*/ 	.byte	0x03, 0x50
        /*003a*/ 	.short	0x0000


	//----- nvinfo : EIATTR_MAXREG_COUNT
	.align		4
        /*003c*/ 	.byte	0x03, 0x1b
        /*003e*/ 	.short	0x00ff


	//----- nvinfo : EIATTR_MERCURY_ISA_VERSION
	.align		4
        /*0040*/ 	.byte	0x03, 0x5f
        /*0042*/ 	.short	0x0101


	//----- nvinfo : EIATTR_VRC_CTA_INIT_COUNT
	.align		4
        /*0044*/ 	.byte	0x02, 0x4a
	.zero		1
	.zero		1


	//----- nvinfo : EIATTR_EXIT_INSTR_OFFSETS
	.align		4
        /*0048*/ 	.byte	0x04, 0x1c
        /*004a*/ 	.short	(.L_15 - .L_14)


	//   ....[0]....
.L_14:
        /*004c*/ 	.word	0x00000060


	//   ....[1]....
        /*0050*/ 	.word	0x00000120


	//----- nvinfo : EIATTR_CBANK_PARAM_SIZE
	.align		4
.L_15:
        /*0054*/ 	.byte	0x03, 0x19
        /*0056*/ 	.short	0x0018


	//----- nvinfo : EIATTR_PARAM_CBANK
	.align		4
        /*0058*/ 	.byte	0x04, 0x0a
        /*005a*/ 	.short	(.L_17 - .L_16)
	.align		4
.L_16:
        /*005c*/ 	.word	index@(.nv.constant0._Z9addVectorPiS_S_)
        /*0060*/ 	.short	0x0380
        /*0062*/ 	.short	0x0018


	//----- nvinfo : EIATTR_SW_WAR
	.align		4
.L_17:
        /*0064*/ 	.byte	0x04, 0x36
        /*0066*/ 	.short	(.L_19 - .L_18)
.L_18:
        /*0068*/ 	.word	0x00000008
.L_19:


//--------------------- .nv.callgraph             --------------------------
	.section	.nv.callgraph,"",@"SHT_CUDA_CALLGRAPH"
	.align	4
	.sectionentsize	8
	.align		4
        /*0000*/ 	.word	0x00000000
	.align		4
        /*0004*/ 	.word	0xffffffff
	.align		4
        /*0008*/ 	.word	0x00000000
	.align		4
        /*000c*/ 	.word	0xfffffffe
	.align		4
        /*0010*/ 	.word	0x00000000
	.align		4
        /*0014*/ 	.word	0xfffffffd
	.align		4
        /*0018*/ 	.word	0x00000000
	.align		4
        /*001c*/ 	.word	0xfffffffc


//--------------------- .text._Z9addVectorPiS_S_  --------------------------
	.section	.text._Z9addVectorPiS_S_,"ax",@progbits
	.align	128
        .global         _Z9addVectorPiS_S_
        .type           _Z9addVectorPiS_S_,@function
        .size           _Z9addVectorPiS_S_,(.L_x_1 - _Z9addVectorPiS_S_)
        .other          _Z9addVectorPiS_S_,@"STO_CUDA_ENTRY STV_DEFAULT"
_Z9addVectorPiS_S_:
.text._Z9addVectorPiS_S_:
[----:B------:R-:W-:Y:S01]  /*0000*/  LDC R1, c[0x0][0x37c] ;  /* 0x0000df00ff017b82 */ /* 0x000fe20000000800 */
[----:B------:R-:W0:Y:S01]  /*0010*/  S2R R9, SR_CTAID.X ;  /* 0x0000000000097919 */ /* 0x000e220000002500 */
[----:B------:R-:W0:Y:S01]  /*0020*/  LDCU UR4, c[0x0][0x360] ;  /* 0x00006c00ff0477ac */ /* 0x000e220008000800 */
[----:B------:R-:W0:Y:S02]  /*0030*/  S2R R0, SR_TID.X ;  /* 0x0000000000007919 */ /* 0x000e240000002100 */
[----:B0-----:R-:W-:-:S05]  /*0040*/  IMAD R9, R9, UR4, R0 ;  /* 0x0000000409097c24 */ /* 0x001fca000f8e0200 */
[----:B------:R-:W-:-:S13]  /*0050*/  ISETP.GT.AND P0, PT, R9, 0x400, PT ;  /* 0x000004000900780c */ /* 0x000fda0003f04270 */
[----:B------:R-:W-:Y:S05]  /*0060*/  @P0 EXIT ;  /* 0x000000000000094d */ /* 0x000fea0003800000 */
[----:B------:R-:W0:Y:S01]  /*0070*/  LDC.64 R2, c[0x0][0x380] ;  /* 0x0000e000ff027b82 */ /* 0x000e220000000a00 */
[----:B------:R-:W1:Y:S07]  /*0080*/  LDCU.64 UR4, c[0x0][0x358] ;  /* 0x00006b00ff0477ac */ /* 0x000e6e0008000a00 */
[----:B------:R-:W2:Y:S08]  /*0090*/  LDC.64 R4, c[0x0][0x388] ;  /* 0x0000e200ff047b82 */ /* 0x000eb00000000a00 */
[----:B------:R-:W3:Y:S01]  /*00a0*/  LDC.64 R6, c[0x0][0x390] ;  /* 0x0000e400ff067b82 */ /* 0x000ee20000000a00 */
[----:B0-----:R-:W-:-:S06]  /*00b0*/  IMAD.WIDE R2, R9, 0x4, R2 ;  /* 0x0000000409027825 */ /* 0x001fcc00078e0202 */
[----:B-1----:R-:W4:Y:S01]  /*00c0*/  LDG.E R2, desc[UR4][R2.64] ;  /* 0x0000000402027981 */ /* 0x002f22000c1e1900 */
[----:B--2---:R-:W-:-:S06]  /*00d0*/  IMAD.WIDE R4, R9, 0x4, R4 ;  /* 0x0000000409047825 */ /* 0x004fcc00078e0204 */
[----:B------:R-:W4:Y:S01]  /*00e0*/  LDG.E R5, desc[UR4][R4.64] ;  /* 0x0000000404057981 */ /* 0x000f22000c1e1900 */
[----:B---3--:R-:W-:Y:S01]  /*00f0*/  IMAD.WIDE R6, R9, 0x4, R6 ;  /* 0x0000000409067825 */ /* 0x008fe200078e0206 */
[----:B----4-:R-:W-:-:S05]  /*0100*/  IADD3 R9, PT, PT, R2, R5, RZ ;  /* 0x0000000502097210 */ /* 0x010fca0007ffe0ff */
[----:B------:R-:W-:Y:S01]  /*0110*/  STG.E desc[UR4][R6.64], R9 ;  /* 0x0000000906007986 */ /* 0x000fe2000c101904 */
[----:B------:R-:W-:Y:S05]  /*0120*/  EXIT ;  /* 0x000000000000794d */ /* 0x000fea0003800000 */
.L_x_0:
[----:B------:R-:W-:-:S00]  /*0130*/  BRA `(.L_x_0) ;  /* 0xfffffffc00fc7947 */ /* 0x000fc0000383ffff */
[----:B------:R-:W-:-:S00]  /*0140*/  NOP ;  /* 0x0000000000007918 */ /* 0x000fc00000000000 */
        /* <DEDUP_REMOVED lines=11> */
.L_x_1:


//--------------------- .nv.shared.reserved.0     --------------------------
	.section	.nv.shared.reserved.0,"aw",@nobits
	.weak		__nv_reservedSMEM_offset_0_alias
	.size		__nv_reservedSMEM_offset_0_alias, 0, 64
	.other		__nv_reservedSMEM_offset_0_alias,@"STO_CUDA_RESERVED_SHARED STV_DEFAULT"
__nv_reservedSMEM_offset_0_alias:
	.zero		0
	.zero		64


//--------------------- .nv.constant0._Z9addVectorPiS_S_ --------------------------
	.section	.nv.constant0._Z9addVectorPiS_S_,"a",@progbits
	.sectionflags	@""
	.align	4
.nv.constant0._Z9addVectorPiS_S_:
	.zero		920


//--------------------- SYMBOLS --------------------------

	.type		.nv.reservedSmem.offset0,@object
	.size		.nv.reservedSmem.offset0,0x4
